//
// Generated by NVIDIA NVVM Compiler
//
// Compiler Build ID: CL-36424714
// Cuda compilation tools, release 13.0, V13.0.88
// Based on NVVM 20.0.0
//

.version 9.0
.target sm_100
.address_size 64

	// .globl	_Z8generatePfiii

.visible .entry _Z8generatePfiii(
	.param .u64 .ptr .align 1 _Z8generatePfiii_param_0,
	.param .u32 _Z8generatePfiii_param_1,
	.param .u32 _Z8generatePfiii_param_2,
	.param .u32 _Z8generatePfiii_param_3
)
{
	.reg .b32 	%r<6>;
	.reg .b32 	%f<2>;
	.reg .b64 	%rd<5>;

	ld.param.u64 	%rd1, [_Z8generatePfiii_param_0];
	ld.param.u32 	%r1, [_Z8generatePfiii_param_2];
	cvta.to.global.u64 	%rd2, %rd1;
	mov.u32 	%r2, %tid.x;
	mov.u32 	%r3, %ntid.x;
	mov.u32 	%r4, %ctaid.x;
	mad.lo.s32 	%r5, %r3, %r4, %r2;
	cvt.rn.f32.s32 	%f1, %r1;
	mul.wide.s32 	%rd3, %r5, 4;
	add.s64 	%rd4, %rd2, %rd3;
	st.global.f32 	[%rd4], %f1;
	ret;

}
	// .globl	_Z3sumPfS_S_ii
.visible .entry _Z3sumPfS_S_ii(
	.param .u64 .ptr .align 1 _Z3sumPfS_S_ii_param_0,
	.param .u64 .ptr .align 1 _Z3sumPfS_S_ii_param_1,
	.param .u64 .ptr .align 1 _Z3sumPfS_S_ii_param_2,
	.param .u32 _Z3sumPfS_S_ii_param_3,
	.param .u32 _Z3sumPfS_S_ii_param_4
)
{
	.reg .b32 	%r<5>;
	.reg .b32 	%f<4>;
	.reg .b64 	%rd<11>;

	ld.param.u64 	%rd1, [_Z3sumPfS_S_ii_param_0];
	ld.param.u64 	%rd2, [_Z3sumPfS_S_ii_param_1];
	ld.param.u64 	%rd3, [_Z3sumPfS_S_ii_param_2];
	cvta.to.global.u64 	%rd4, %rd3;
	cvta.to.global.u64 	%rd5, %rd2;
	cvta.to.global.u64 	%rd6, %rd1;
	mov.u32 	%r1, %tid.x;
	mov.u32 	%r2, %ntid.x;
	mov.u32 	%r3, %ctaid.x;
	mad.lo.s32 	%r4, %r2, %r3, %r1;
	mul.wide.s32 	%rd7, %r4, 4;
	add.s64 	%rd8, %rd6, %rd7;
	ld.global.f32 	%f1, [%rd8];
	add.s64 	%rd9, %rd5, %rd7;
	ld.global.f32 	%f2, [%rd9];
	add.f32 	%f3, %f1, %f2;
	add.s64 	%rd10, %rd4, %rd7;
	st.global.f32 	[%rd10], %f3;
	ret;

}


// ===== COMPILED SASS (sm_100) =====

	.target	sm_100

	.elftype	@"ET_EXEC"


//--------------------- .note.nv.tkinfo           --------------------------
	.section	.note.nv.tkinfo,"",@"SHT_NOTE"
	.sectionflags	@"SHF_NOTE_NV_TKINFO"
	.tkinfo
        /*0018*/ 	.word	0x00000002
        /*0030*/ 	.string	""
        /*0030*/ 	.string	"ptxas"
        /*0030*/ 	.string	"Cuda compilation tools, release 13.0, V13.0.88"
        /*0030*/ 	.string	"Build cuda_13.0.r13.0/compiler.36424714_0"
        /*0030*/ 	.string	"-arch sm_100 -m 64 "



//--------------------- .note.nv.cuinfo           --------------------------
	.section	.note.nv.cuinfo,"",@"SHT_NOTE"
	.sectionflags	@"SHF_NOTE_NV_CUINFO"
        /*0018*/ 	.short	0x0002
        /*001a*/ 	.short	0x0064
        /*001c*/ 	.short	0x0082
	.zero		2


//--------------------- .nv.info                  --------------------------
	.section	.nv.info,"",@"SHT_CUDA_INFO"
	.align	4


	//----- nvinfo : EIATTR_REGCOUNT
	.align		4
        /*0000*/ 	.byte	0x04, 0x2f
        /*0002*/ 	.short	(.L_1 - .L_0)
	.align		4
.L_0:
        /*0004*/ 	.word	index@(_Z8generatePfiii)
        /*0008*/ 	.word	0x0000000a


	//----- nvinfo : EIATTR_FRAME_SIZE
	.align		4
.L_1:
        /*000c*/ 	.byte	0x04, 0x11
        /*000e*/ 	.short	(.L_3 - .L_2)
	.align		4
.L_2:
        /*0010*/ 	.word	index@(_Z8generatePfiii)
        /*0014*/ 	.word	0x00000000


	//----- nvinfo : EIATTR_REGCOUNT
	.align		4
.L_3:
        /*0018*/ 	.byte	0x04, 0x2f
        /*001a*/ 	.short	(.L_5 - .L_4)
	.align		4
.L_4:
        /*001c*/ 	.word	index@(_Z3sumPfS_S_ii)
        /*0020*/ 	.word	0x0000000c


	//----- nvinfo : EIATTR_FRAME_SIZE
	.align		4
.L_5:
        /*0024*/ 	.byte	0x04, 0x11
        /*0026*/ 	.short	(.L_7 - .L_6)
	.align		4
.L_6:
        /*0028*/ 	.word	index@(_Z3sumPfS_S_ii)
        /*002c*/ 	.word	0x00000000


	//----- nvinfo : EIATTR_MIN_STACK_SIZE
	.align		4
.L_7:
        /*0030*/ 	.byte	0x04, 0x12
        /*0032*/ 	.short	(.L_9 - .L_8)
	.align		4
.L_8:
        /*0034*/ 	.word	index@(_Z3sumPfS_S_ii)
        /*0038*/ 	.word	0x00000000


	//----- nvinfo : EIATTR_MIN_STACK_SIZE
	.align		4
.L_9:
        /*003c*/ 	.byte	0x04, 0x12
        /*003e*/ 	.short	(.L_11 - .L_10)
	.align		4
.L_10:
        /*0040*/ 	.word	index@(_Z8generatePfiii)
        /*0044*/ 	.word	0x00000000
.L_11:


//--------------------- .nv.compat                --------------------------
	.section	.nv.compat,"",@"SHT_CUDA_COMPAT_INFO"
	.align	4
        /*0000*/ 	.byte	0x02, 0x09, 0x00, 0x00, 0x02, 0x02, 0x01, 0x00, 0x02, 0x05, 0x05, 0x00, 0x03, 0x07, 0x01, 0x01
        /*0010*/ 	.byte	0x02, 0x03, 0x00, 0x00, 0x02, 0x06, 0x01, 0x00, 0x04, 0x0b, 0x08, 0x00, 0x09, 0x00, 0x00, 0x00
        /*0020*/ 	.byte	0x00, 0x00, 0x00, 0x00


//--------------------- .nv.info._Z3sumPfS_S_ii   --------------------------
	.section	.nv.info._Z3sumPfS_S_ii,"",@"SHT_CUDA_INFO"
	.sectionflags	@""
	.align	4


	//----- nvinfo : EIATTR_CUDA_API_VERSION
	.align		4
        /*0000*/ 	.byte	0x04, 0x37
        /*0002*/ 	.short	(.L_13 - .L_12)
.L_12:
        /*0004*/ 	.word	0x00000082


	//----- nvinfo : EIATTR_KPARAM_INFO
	.align		4
.L_13:
        /*0008*/ 	.byte	0x04, 0x17
        /*000a*/ 	.short	(.L_15 - .L_14)
.L_14:
        /*000c*/ 	.word	0x00000000
        /*0010*/ 	.short	0x0004
        /*0012*/ 	.short	0x001c
        /*0014*/ 	.byte	0x00, 0xf0, 0x11, 0x00


	//----- nvinfo : EIATTR_KPARAM_INFO
	.align		4
.L_15:
        /*0018*/ 	.byte	0x04, 0x17
        /*001a*/ 	.short	(.L_17 - .L_16)
.L_16:
        /*001c*/ 	.word	0x00000000
        /*0020*/ 	.short	0x0003
        /*0022*/ 	.short	0x0018
        /*0024*/ 	.byte	0x00, 0xf0, 0x11, 0x00


	//----- nvinfo : EIATTR_KPARAM_INFO
	.align		4
.L_17:
        /*0028*/ 	.byte	0x04, 0x17
        /*002a*/ 	.short	(.L_19 - .L_18)
.L_18:
        /*002c*/ 	.word	0x00000000
        /*0030*/ 	.short	0x0002
        /*0032*/ 	.short	0x0010
        /*0034*/ 	.byte	0x00, 0xf5, 0x21, 0x00


	//----- nvinfo : EIATTR_KPARAM_INFO
	.align		4
.L_19:
        /*0038*/ 	.byte	0x04, 0x17
        /*003a*/ 	.short	(.L_21 - .L_20)
.L_20:
        /*003c*/ 	.word	0x00000000
        /*0040*/ 	.short	0x0001
        /*0042*/ 	.short	0x0008
        /*0044*/ 	.byte	0x00, 0xf5, 0x21, 0x00


	//----- nvinfo : EIATTR_KPARAM_INFO
	.align		4
.L_21:
        /*0048*/ 	.byte	0x04, 0x17
        /*004a*/ 	.short	(.L_23 - .L_22)
.L_22:
        /*004c*/ 	.word	0x00000000
        /*0050*/ 	.short	0x0000
        /*0052*/ 	.short	0x0000
        /*0054*/ 	.byte	0x00, 0xf5, 0x21, 0x00


	//----- nvinfo : EIATTR_SPARSE_MMA_MASK
	.align		4
.L_23:
        /*0058*/ 	.byte	0x03, 0x50
        /*005a*/ 	.short	0x0000


	//----- nvinfo : EIATTR_MAXREG_COUNT
	.align		4
        /*005c*/ 	.byte	0x03, 0x1b
        /*005e*/ 	.short	0x00ff


	//----- nvinfo : EIATTR_MERCURY_ISA_VERSION
	.align		4
        /*0060*/ 	.byte	0x03, 0x5f
        /*0062*/ 	.short	0x0101


	//----- nvinfo : EIATTR_VRC_CTA_INIT_COUNT
	.align		4
        /*0064*/ 	.byte	0x02, 0x4a
	.zero		1
	.zero		1


	//----- nvinfo : EIATTR_EXIT_INSTR_OFFSETS
	.align		4
        /*0068*/ 	.byte	0x04, 0x1c
        /*006a*/ 	.short	(.L_25 - .L_24)


	//   ....[0]....
.L_24:
        /*006c*/ 	.word	0x00000100


	//----- nvinfo : EIATTR_CBANK_PARAM_SIZE
	.align		4
.L_25:
        /*0070*/ 	.byte	0x03, 0x19
        /*0072*/ 	.short	0x0020


	//----- nvinfo : EIATTR_PARAM_CBANK
	.align		4
        /*0074*/ 	.byte	0x04, 0x0a
        /*0076*/ 	.short	(.L_27 - .L_26)
	.align		4
.L_26:
        /*0078*/ 	.word	index@(.nv.constant0._Z3sumPfS_S_ii)
        /*007c*/ 	.short	0x0380
        /*007e*/ 	.short	0x0020


	//----- nvinfo : EIATTR_SW_WAR
	.align		4
.L_27:
        /*0080*/ 	.byte	0x04, 0x36
        /*0082*/ 	.short	(.L_29 - .L_28)
.L_28:
        /*0084*/ 	.word	0x00000008
.L_29:


//--------------------- .nv.info._Z8generatePfiii --------------------------
	.section	.nv.info._Z8generatePfiii,"",@"SHT_CUDA_INFO"
	.sectionflags	@""
	.align	4


	//----- nvinfo : EIATTR_CUDA_API_VERSION
	.align		4
        /*0000*/ 	.byte	0x04, 0x37
        /*0002*/ 	.short	(.L_31 - .L_30)
.L_30:
        /*0004*/ 	.word	0x00000082


	//----- nvinfo : EIATTR_KPARAM_INFO
	.align		4
.L_31:
        /*0008*/ 	.byte	0x04, 0x17
        /*000a*/ 	.short	(.L_33 - .L_32)
.L_32:
        /*000c*/ 	.word	0x00000000
        /*0010*/ 	.short	0x0003
        /*0012*/ 	.short	0x0010
        /*0014*/ 	.byte	0x00, 0xf0, 0x11, 0x00


	//----- nvinfo : EIATTR_KPARAM_INFO
	.align		4
.L_33:
        /*0018*/ 	.byte	0x04, 0x17
        /*001a*/ 	.short	(.L_35 - .L_34)
.L_34:
        /*001c*/ 	.word	0x00000000
        /*0020*/ 	.short	0x0002
        /*0022*/ 	.short	0x000c
        /*0024*/ 	.byte	0x00, 0xf0, 0x11, 0x00


	//----- nvinfo : EIATTR_KPARAM_INFO
	.align		4
.L_35:
        /*0028*/ 	.byte	0x04, 0x17
        /*002a*/ 	.short	(.L_37 - .L_36)
.L_36:
        /*002c*/ 	.word	0x00000000
        /*0030*/ 	.short	0x0001
        /*0032*/ 	.short	0x0008
        /*0034*/ 	.byte	0x00, 0xf0, 0x11, 0x00


	//----- nvinfo : EIATTR_KPARAM_INFO
	.align		4
.L_37:
        /*0038*/ 	.byte	0x04, 0x17
        /*003a*/ 	.short	(.L_39 - .L_38)
.L_38:
        /*003c*/ 	.word	0x00000000
        /*0040*/ 	.short	0x0000
        /*0042*/ 	.short	0x0000
        /*0044*/ 	.byte	0x00, 0xf5, 0x21, 0x00


	//----- nvinfo : EIATTR_SPARSE_MMA_MASK
	.align		4
.L_39:
        /*0048*/ 	.byte	0x03, 0x50
        /*004a*/ 	.short	0x0000


	//----- nvinfo : EIATTR_MAXREG_COUNT
	.align		4
        /*004c*/ 	.byte	0x03, 0x1b
        /*004e*/ 	.short	0x00ff


	//----- nvinfo : EIATTR_MERCURY_ISA_VERSION
	.align		4
        /*0050*/ 	.byte	0x03, 0x5f
        /*0052*/ 	.short	0x0101


	//----- nvinfo : EIATTR_VRC_CTA_INIT_COUNT
	.align		4
        /*0054*/ 	.byte	0x02, 0x4a
	.zero		1
	.zero		1


	//----- nvinfo : EIATTR_EXIT_INSTR_OFFSETS
	.align		4
        /*0058*/ 	.byte	0x04, 0x1c
        /*005a*/ 	.short	(.L_41 - .L_40)


	//   ....[0]....
.L_40:
        /*005c*/ 	.word	0x000000b0


	//----- nvinfo : EIATTR_CBANK_PARAM_SIZE
	.align		4
.L_41:
        /*0060*/ 	.byte	0x03, 0x19
        /*0062*/ 	.short	0x0014


	//----- nvinfo : EIATTR_PARAM_CBANK
	.align		4
        /*0064*/ 	.byte	0x04, 0x0a
        /*0066*/ 	.short	(.L_43 - .L_42)
	.align		4
.L_42:
        /*0068*/ 	.word	index@(.nv.constant0._Z8generatePfiii)
        /*006c*/ 	.short	0x0380
        /*006e*/ 	.short	0x0014


	//----- nvinfo : EIATTR_SW_WAR
	.align		4
.L_43:
        /*0070*/ 	.byte	0x04, 0x36
        /*0072*/ 	.short	(.L_45 - .L_44)
.L_44:
        /*0074*/ 	.word	0x00000008
.L_45:


//--------------------- .nv.callgraph             --------------------------
	.section	.nv.callgraph,"",@"SHT_CUDA_CALLGRAPH"
	.align	4
	.sectionentsize	8
	.align		4
        /*0000*/ 	.word	0x00000000
	.align		4
        /*0004*/ 	.word	0xffffffff
	.align		4
        /*0008*/ 	.word	0x00000000
	.align		4
        /*000c*/ 	.word	0xfffffffe
	.align		4
        /*0010*/ 	.word	0x00000000
	.align		4
        /*0014*/ 	.word	0xfffffffd
	.align		4
        /*0018*/ 	.word	0x00000000
	.align		4
        /*001c*/ 	.word	0xfffffffc


//--------------------- .text._Z3sumPfS_S_ii      --------------------------
	.section	.text._Z3sumPfS_S_ii,"ax",@progbits
	.align	128
        .global         _Z3sumPfS_S_ii
        .type           _Z3sumPfS_S_ii,@function
        .size           _Z3sumPfS_S_ii,(.L_x_2 - _Z3sumPfS_S_ii)
        .other          _Z3sumPfS_S_ii,@"STO_CUDA_ENTRY STV_DEFAULT"
_Z3sumPfS_S_ii:
.text._Z3sumPfS_S_ii:
[----:B------:R-:W-:Y:S01]  /*0000*/  LDC R1, c[0x0][0x37c] ;  /* 0x0000df00ff017b82 */ /* 0x000fe20000000800 */
[----:B------:R-:W0:Y:S07]  /*0010*/  S2R R9, SR_TID.X ;  /* 0x0000000000097919 */ /* 0x000e2e0000002100 */
[----:B------:R-:W1:Y:S01]  /*0020*/  LDC.64 R2, c[0x0][0x380] ;  /* 0x0000e000ff027b82 */ /* 0x000e620000000a00 */
[----:B------:R-:W0:Y:S01]  /*0030*/  LDCU UR6, c[0x0][0x360] ;  /* 0x00006c00ff0677ac */ /* 0x000e220008000800 */
[----:B------:R-:W0:Y:S01]  /*0040*/  S2R R0, SR_CTAID.X ;  /* 0x0000000000007919 */ /* 0x000e220000002500 */
[----:B------:R-:W2:Y:S05]  /*0050*/  LDCU.64 UR4, c[0x0][0x358] ;  /* 0x00006b00ff0477ac */ /* 0x000eaa0008000a00 */
[----:B------:R-:W3:Y:S08]  /*0060*/  LDC.64 R4, c[0x0][0x388] ;  /* 0x0000e200ff047b82 */ /* 0x000ef00000000a00 */
[----:B------:R-:W4:Y:S01]  /*0070*/  LDC.64 R6, c[0x0][0x390] ;  /* 0x0000e400ff067b82 */ /* 0x000f220000000a00 */
[----:B0-----:R-:W-:-:S04]  /*0080*/  IMAD R9, R0, UR6, R9 ;  /* 0x0000000600097c24 */ /* 0x001fc8000f8e0209 */
[----:B-1----:R-:W-:-:S04]  /*0090*/  IMAD.WIDE R2, R9, 0x4, R2 ;  /* 0x0000000409027825 */ /* 0x002fc800078e0202 */
[C---:B---3--:R-:W-:Y:S02]  /*00a0*/  IMAD.WIDE R4, R9.reuse, 0x4, R4 ;  /* 0x0000000409047825 */ /* 0x048fe400078e0204 */
[----:B--2---:R-:W2:Y:S04]  /*00b0*/  LDG.E R2, desc[UR4][R2.64] ;  /* 0x0000000402027981 */ /* 0x004ea8000c1e1900 */
[----:B------:R-:W2:Y:S01]  /*00c0*/  LDG.E R5, desc[UR4][R4.64] ;  /* 0x0000000404057981 */ /* 0x000ea2000c1e1900 */
[----:B----4-:R-:W-:-:S04]  /*00d0*/  IMAD.WIDE R6, R9, 0x4, R6 ;  /* 0x0000000409067825 */ /* 0x010fc800078e0206 */
[----:B--2---:R-:W-:-:S05]  /*00e0*/  FADD R9, R2, R5 ;  /* 0x0000000502097221 */ /* 0x004fca0000000000 */
[----:B------:R-:W-:Y:S01]  /*00f0*/  STG.E desc[UR4][R6.64], R9 ;  /* 0x0000000906007986 */ /* 0x000fe2000c101904 */
[----:B------:R-:W-:Y:S05]  /*0100*/  EXIT ;  /* 0x000000000000794d */ /* 0x000fea0003800000 */
.L_x_0:
[----:B------:R-:W-:-:S00]  /*0110*/  BRA `(.L_x_0) ;  /* 0xfffffffc00fc7947 */ /* 0x000fc0000383ffff */
[----:B------:R-:W-:-:S00]  /*0120*/  NOP ;  /* 0x0000000000007918 */ /* 0x000fc00000000000 */
        /* <DEDUP_REMOVED lines=13> */
.L_x_2:


//--------------------- .text._Z8generatePfiii    --------------------------
	.section	.text._Z8generatePfiii,"ax",@progbits
	.align	128
        .global         _Z8generatePfiii
        .type           _Z8generatePfiii,@function
        .size           _Z8generatePfiii,(.L_x_3 - _Z8generatePfiii)
        .other          _Z8generatePfiii,@"STO_CUDA_ENTRY STV_DEFAULT"
_Z8generatePfiii:
.text._Z8generatePfiii:
[----:B------:R-:W-:Y:S01]  /*0000*/  LDC R1, c[0x0][0x37c] ;  /* 0x0000df00ff017b82 */ /* 0x000fe20000000800 */
[----:B------:R-:W0:Y:S07]  /*0010*/  S2R R5, SR_TID.X ;  /* 0x0000000000057919 */ /* 0x000e2e0000002100 */
[----:B------:R-:W1:Y:S01]  /*0020*/  LDC.64 R2, c[0x0][0x380] ;  /* 0x0000e000ff027b82 */ /* 0x000e620000000a00 */
[----:B------:R-:W0:Y:S01]  /*0030*/  LDCU UR6, c[0x0][0x360] ;  /* 0x00006c00ff0677ac */ /* 0x000e220008000800 */
[----:B------:R-:W0:Y:S01]  /*0040*/  S2R R0, SR_CTAID.X ;  /* 0x0000000000007919 */ /* 0x000e220000002500 */
[----:B------:R-:W2:Y:S01]  /*0050*/  LDCU UR7, c[0x0][0x38c] ;  /* 0x00007180ff0777ac */ /* 0x000ea20008000800 */
[----:B------:R-:W3:Y:S01]  /*0060*/  LDCU.64 UR4, c[0x0][0x358] ;  /* 0x00006b00ff0477ac */ /* 0x000ee20008000a00 */
[----:B--2---:R-:W-:Y:S01]  /*0070*/  I2FP.F32.S32 R7, UR7 ;  /* 0x0000000700077c45 */ /* 0x004fe20008201400 */
[----:B0-----:R-:W-:-:S04]  /*0080*/  IMAD R5, R0, UR6, R5 ;  /* 0x0000000600057c24 */ /* 0x001fc8000f8e0205 */
[----:B-1----:R-:W-:-:S05]  /*0090*/  IMAD.WIDE R2, R5, 0x4, R2 ;  /* 0x0000000405027825 */ /* 0x002fca00078e0202 */
[----:B---3--:R-:W-:Y:S01]  /*00a0*/  STG.E desc[UR4][R2.64], R7 ;  /* 0x0000000702007986 */ /* 0x008fe2000c101904 */
[----:B------:R-:W-:Y:S05]  /*00b0*/  EXIT ;  /* 0x000000000000794d */ /* 0x000fea0003800000 */
.L_x_1:
        /* <DEDUP_REMOVED lines=12> */
.L_x_3:


//--------------------- .nv.shared.reserved.0     --------------------------
	.section	.nv.shared.reserved.0,"aw",@nobits
	.weak		__nv_reservedSMEM_offset_0_alias
	.size		__nv_reservedSMEM_offset_0_alias, 0, 64
	.other		__nv_reservedSMEM_offset_0_alias,@"STO_CUDA_RESERVED_SHARED STV_DEFAULT"
__nv_reservedSMEM_offset_0_alias:
	.zero		0
	.zero		64


//--------------------- .nv.constant0._Z3sumPfS_S_ii --------------------------
	.section	.nv.constant0._Z3sumPfS_S_ii,"a",@progbits
	.sectionflags	@""
	.align	4
.nv.constant0._Z3sumPfS_S_ii:
	.zero		928


//--------------------- .nv.constant0._Z8generatePfiii --------------------------
	.section	.nv.constant0._Z8generatePfiii,"a",@progbits
	.sectionflags	@""
	.align	4
.nv.constant0._Z8generatePfiii:
	.zero		916


//--------------------- SYMBOLS --------------------------

	.type		.nv.reservedSmem.offset0,@object
	.size		.nv.reservedSmem.offset0,0x4
